//
// Generated by NVIDIA NVVM Compiler
//
// Compiler Build ID: CL-36424714
// Cuda compilation tools, release 13.0, V13.0.88
// Based on NVVM 20.0.0
//

.version 9.0
.target sm_100
.address_size 64

	// .globl	elementwise_multiply_sigmoid

.visible .entry elementwise_multiply_sigmoid(
	.param .u64 .ptr .align 1 elementwise_multiply_sigmoid_param_0,
	.param .u64 .ptr .align 1 elementwise_multiply_sigmoid_param_1,
	.param .u32 elementwise_multiply_sigmoid_param_2,
	.param .u32 elementwise_multiply_sigmoid_param_3
)
{
	.reg .pred 	%p<4>;
	.reg .b32 	%r<16>;
	.reg .b32 	%f<16>;
	.reg .b64 	%rd<8>;

	ld.param.u64 	%rd1, [elementwise_multiply_sigmoid_param_0];
	ld.param.u64 	%rd2, [elementwise_multiply_sigmoid_param_1];
	ld.param.u32 	%r2, [elementwise_multiply_sigmoid_param_2];
	ld.param.u32 	%r3, [elementwise_multiply_sigmoid_param_3];
	mov.u32 	%r5, %ctaid.x;
	mov.u32 	%r6, %ntid.x;
	mov.u32 	%r7, %tid.x;
	mad.lo.s32 	%r8, %r5, %r6, %r7;
	mov.u32 	%r9, %ctaid.y;
	mov.u32 	%r10, %ntid.y;
	mov.u32 	%r11, %tid.y;
	mad.lo.s32 	%r12, %r9, %r10, %r11;
	mad.lo.s32 	%r1, %r2, %r12, %r8;
	setp.ge.s32 	%p1, %r8, %r2;
	setp.ge.s32 	%p2, %r12, %r3;
	or.pred  	%p3, %p1, %p2;
	@%p3 bra 	$L__BB0_2;
	cvta.to.global.u64 	%rd3, %rd1;
	cvta.to.global.u64 	%rd4, %rd2;
	mul.wide.s32 	%rd5, %r1, 4;
	add.s64 	%rd6, %rd3, %rd5;
	ld.global.f32 	%f1, [%rd6];
	fma.rn.f32 	%f2, %f1, 0fBBBB989D, 0f3F000000;
	cvt.sat.f32.f32 	%f3, %f2;
	mov.f32 	%f4, 0f4B400001;
	mov.f32 	%f5, 0f437C0000;
	fma.rm.f32 	%f6, %f3, %f5, %f4;
	add.f32 	%f7, %f6, 0fCB40007F;
	neg.f32 	%f8, %f7;
	fma.rn.f32 	%f9, %f1, 0fBFB8AA3B, %f8;
	fma.rn.f32 	%f10, %f1, 0fB2A57060, %f9;
	mov.b32 	%r14, %f6;
	shl.b32 	%r15, %r14, 23;
	mov.b32 	%f11, %r15;
	ex2.approx.ftz.f32 	%f12, %f10;
	fma.rn.f32 	%f13, %f12, %f11, 0f3F800000;
	rcp.rn.f32 	%f14, %f13;
	mul.f32 	%f15, %f1, %f14;
	add.s64 	%rd7, %rd4, %rd5;
	st.global.f32 	[%rd7], %f15;
$L__BB0_2:
	ret;

}


// ===== COMPILED SASS (sm_100) =====

	.target	sm_100

	.elftype	@"ET_EXEC"


//--------------------- .note.nv.tkinfo           --------------------------
	.section	.note.nv.tkinfo,"",@"SHT_NOTE"
	.sectionflags	@"SHF_NOTE_NV_TKINFO"
	.tkinfo
        /*0018*/ 	.word	0x00000002
        /*0030*/ 	.string	""
        /*0030*/ 	.string	"ptxas"
        /*0030*/ 	.string	"Cuda compilation tools, release 13.0, V13.0.88"
        /*0030*/ 	.string	"Build cuda_13.0.r13.0/compiler.36424714_0"
        /*0030*/ 	.string	"-arch sm_100 -m 64 "



//--------------------- .note.nv.cuinfo           --------------------------
	.section	.note.nv.cuinfo,"",@"SHT_NOTE"
	.sectionflags	@"SHF_NOTE_NV_CUINFO"
        /*0018*/ 	.short	0x0002
        /*001a*/ 	.short	0x0064
        /*001c*/ 	.short	0x0082
	.zero		2


//--------------------- .nv.info                  --------------------------
	.section	.nv.info,"",@"SHT_CUDA_INFO"
	.align	4


	//----- nvinfo : EIATTR_REGCOUNT
	.align		4
        /*0000*/ 	.byte	0x04, 0x2f
        /*0002*/ 	.short	(.L_1 - .L_0)
	.align		4
.L_0:
        /*0004*/ 	.word	index@(elementwise_multiply_sigmoid)
        /*0008*/ 	.word	0x0000000f


	//----- nvinfo : EIATTR_FRAME_SIZE
	.align		4
.L_1:
        /*000c*/ 	.byte	0x04, 0x11
        /*000e*/ 	.short	(.L_3 - .L_2)
	.align		4
.L_2:
        /*0010*/ 	.word	index@($__internal_0_$__cuda_sm20_rcp_rn_f32_slowpath)
        /*0014*/ 	.word	0x00000000


	//----- nvinfo : EIATTR_FRAME_SIZE
	.align		4
.L_3:
        /*0018*/ 	.byte	0x04, 0x11
        /*001a*/ 	.short	(.L_5 - .L_4)
	.align		4
.L_4:
        /*001c*/ 	.word	index@(elementwise_multiply_sigmoid)
        /*0020*/ 	.word	0x00000000


	//----- nvinfo : EIATTR_MIN_STACK_SIZE
	.align		4
.L_5:
        /*0024*/ 	.byte	0x04, 0x12
        /*0026*/ 	.short	(.L_7 - .L_6)
	.align		4
.L_6:
        /*0028*/ 	.word	index@(elementwise_multiply_sigmoid)
        /*002c*/ 	.word	0x00000000
.L_7:


//--------------------- .nv.compat                --------------------------
	.section	.nv.compat,"",@"SHT_CUDA_COMPAT_INFO"
	.align	4
        /*0000*/ 	.byte	0x02, 0x09, 0x00, 0x00, 0x02, 0x02, 0x01, 0x00, 0x02, 0x05, 0x05, 0x00, 0x03, 0x07, 0x01, 0x01
        /*0010*/ 	.byte	0x02, 0x03, 0x00, 0x00, 0x02, 0x06, 0x01, 0x00, 0x04, 0x0b, 0x08, 0x00, 0x09, 0x00, 0x00, 0x00
        /*0020*/ 	.byte	0x00, 0x00, 0x00, 0x00


//--------------------- .nv.info.elementwise_multiply_sigmoid --------------------------
	.section	.nv.info.elementwise_multiply_sigmoid,"",@"SHT_CUDA_INFO"
	.sectionflags	@""
	.align	4


	//----- nvinfo : EIATTR_CUDA_API_VERSION
	.align		4
        /*0000*/ 	.byte	0x04, 0x37
        /*0002*/ 	.short	(.L_9 - .L_8)
.L_8:
        /*0004*/ 	.word	0x00000082


	//----- nvinfo : EIATTR_KPARAM_INFO
	.align		4
.L_9:
        /*0008*/ 	.byte	0x04, 0x17
        /*000a*/ 	.short	(.L_11 - .L_10)
.L_10:
        /*000c*/ 	.word	0x00000000
        /*0010*/ 	.short	0x0003
        /*0012*/ 	.short	0x0014
        /*0014*/ 	.byte	0x00, 0xf0, 0x11, 0x00


	//----- nvinfo : EIATTR_KPARAM_INFO
	.align		4
.L_11:
        /*0018*/ 	.byte	0x04, 0x17
        /*001a*/ 	.short	(.L_13 - .L_12)
.L_12:
        /*001c*/ 	.word	0x00000000
        /*0020*/ 	.short	0x0002
        /*0022*/ 	.short	0x0010
        /*0024*/ 	.byte	0x00, 0xf0, 0x11, 0x00


	//----- nvinfo : EIATTR_KPARAM_INFO
	.align		4
.L_13:
        /*0028*/ 	.byte	0x04, 0x17
        /*002a*/ 	.short	(.L_15 - .L_14)
.L_14:
        /*002c*/ 	.word	0x00000000
        /*0030*/ 	.short	0x0001
        /*0032*/ 	.short	0x0008
        /*0034*/ 	.byte	0x00, 0xf5, 0x21, 0x00


	//----- nvinfo : EIATTR_KPARAM_INFO
	.align		4
.L_15:
        /*0038*/ 	.byte	0x04, 0x17
        /*003a*/ 	.short	(.L_17 - .L_16)
.L_16:
        /*003c*/ 	.word	0x00000000
        /*0040*/ 	.short	0x0000
        /*0042*/ 	.short	0x0000
        /*0044*/ 	.byte	0x00, 0xf5, 0x21, 0x00


	//----- nvinfo : EIATTR_SPARSE_MMA_MASK
	.align		4
.L_17:
        /*0048*/ 	.byte	0x03, 0x50
        /*004a*/ 	.short	0x0000


	//----- nvinfo : EIATTR_MAXREG_COUNT
	.align		4
        /*004c*/ 	.byte	0x03, 0x1b
        /*004e*/ 	.short	0x00ff


	//----- nvinfo : EIATTR_MERCURY_ISA_VERSION
	.align		4
        /*0050*/ 	.byte	0x03, 0x5f
        /*0052*/ 	.short	0x0101


	//----- nvinfo : EIATTR_VRC_CTA_INIT_COUNT
	.align		4
        /*0054*/ 	.byte	0x02, 0x4a
	.zero		1
	.zero		1


	//----- nvinfo : EIATTR_EXIT_INSTR_OFFSETS
	.align		4
        /*0058*/ 	.byte	0x04, 0x1c
        /*005a*/ 	.short	(.L_19 - .L_18)


	//   ....[0]....
.L_18:
        /*005c*/ 	.word	0x000000d0


	//   ....[1]....
        /*0060*/ 	.word	0x000002d0


	//----- nvinfo : EIATTR_CRS_STACK_SIZE
	.align		4
.L_19:
        /*0064*/ 	.byte	0x04, 0x1e
        /*0066*/ 	.short	(.L_21 - .L_20)
.L_20:
        /*0068*/ 	.word	0x00000000


	//----- nvinfo : EIATTR_CBANK_PARAM_SIZE
	.align		4
.L_21:
        /*006c*/ 	.byte	0x03, 0x19
        /*006e*/ 	.short	0x0018


	//----- nvinfo : EIATTR_PARAM_CBANK
	.align		4
        /*0070*/ 	.byte	0x04, 0x0a
        /*0072*/ 	.short	(.L_23 - .L_22)
	.align		4
.L_22:
        /*0074*/ 	.word	index@(.nv.constant0.elementwise_multiply_sigmoid)
        /*0078*/ 	.short	0x0380
        /*007a*/ 	.short	0x0018


	//----- nvinfo : EIATTR_SW_WAR
	.align		4
.L_23:
        /*007c*/ 	.byte	0x04, 0x36
        /*007e*/ 	.short	(.L_25 - .L_24)
.L_24:
        /*0080*/ 	.word	0x00000008
.L_25:


//--------------------- .nv.callgraph             --------------------------
	.section	.nv.callgraph,"",@"SHT_CUDA_CALLGRAPH"
	.align	4
	.sectionentsize	8
	.align		4
        /*0000*/ 	.word	0x00000000
	.align		4
        /*0004*/ 	.word	0xffffffff
	.align		4
        /*0008*/ 	.word	0x00000000
	.align		4
        /*000c*/ 	.word	0xfffffffe
	.align		4
        /*0010*/ 	.word	0x00000000
	.align		4
        /*0014*/ 	.word	0xfffffffd
	.align		4
        /*0018*/ 	.word	0x00000000
	.align		4
        /*001c*/ 	.word	0xfffffffc


//--------------------- .text.elementwise_multiply_sigmoid --------------------------
	.section	.text.elementwise_multiply_sigmoid,"ax",@progbits
	.align	128
        .global         elementwise_multiply_sigmoid
        .type           elementwise_multiply_sigmoid,@function
        .size           elementwise_multiply_sigmoid,(.L_x_8 - elementwise_multiply_sigmoid)
        .other          elementwise_multiply_sigmoid,@"STO_CUDA_ENTRY STV_DEFAULT"
elementwise_multiply_sigmoid:
.text.elementwise_multiply_sigmoid:
[----:B------:R-:W-:Y:S01]  /*0000*/  LDC R1, c[0x0][0x37c] ;  /* 0x0000df00ff017b82 */ /* 0x000fe20000000800 */
[----:B------:R-:W0:Y:S07]  /*0010*/  S2R R5, SR_TID.Y ;  /* 0x0000000000057919 */ /* 0x000e2e0000002200 */
[----:B------:R-:W1:Y:S01]  /*0020*/  LDC R3, c[0x0][0x360] ;  /* 0x0000d800ff037b82 */ /* 0x000e620000000800 */
[----:B------:R-:W2:Y:S01]  /*0030*/  LDCU.64 UR6, c[0x0][0x390] ;  /* 0x00007200ff0677ac */ /* 0x000ea20008000a00 */
[----:B------:R-:W1:Y:S06]  /*0040*/  S2R R2, SR_TID.X ;  /* 0x0000000000027919 */ /* 0x000e6c0000002100 */
[----:B------:R-:W0:Y:S08]  /*0050*/  S2UR UR5, SR_CTAID.Y ;  /* 0x00000000000579c3 */ /* 0x000e300000002600 */
[----:B------:R-:W0:Y:S08]  /*0060*/  LDC R0, c[0x0][0x364] ;  /* 0x0000d900ff007b82 */ /* 0x000e300000000800 */
[----:B------:R-:W1:Y:S01]  /*0070*/  S2UR UR4, SR_CTAID.X ;  /* 0x00000000000479c3 */ /* 0x000e620000002500 */
[----:B0-----:R-:W-:-:S05]  /*0080*/  IMAD R0, R0, UR5, R5 ;  /* 0x0000000500007c24 */ /* 0x001fca000f8e0205 */
[----:B--2---:R-:W-:Y:S01]  /*0090*/  ISETP.GE.AND P0, PT, R0, UR7, PT ;  /* 0x0000000700007c0c */ /* 0x004fe2000bf06270 */
[----:B-1----:R-:W-:-:S05]  /*00a0*/  IMAD R3, R3, UR4, R2 ;  /* 0x0000000403037c24 */ /* 0x002fca000f8e0202 */
[----:B------:R-:W-:Y:S01]  /*00b0*/  ISETP.GE.OR P0, PT, R3, UR6, P0 ;  /* 0x0000000603007c0c */ /* 0x000fe20008706670 */
[----:B------:R-:W-:-:S12]  /*00c0*/  IMAD R3, R0, UR6, R3 ;  /* 0x0000000600037c24 */ /* 0x000fd8000f8e0203 */
[----:B------:R-:W-:Y:S05]  /*00d0*/  @P0 EXIT ;  /* 0x000000000000094d */ /* 0x000fea0003800000 */
[----:B------:R-:W0:Y:S01]  /*00e0*/  LDC.64 R4, c[0x0][0x380] ;  /* 0x0000e000ff047b82 */ /* 0x000e220000000a00 */
[----:B------:R-:W1:Y:S01]  /*00f0*/  LDCU.64 UR4, c[0x0][0x358] ;  /* 0x00006b00ff0477ac */ /* 0x000e620008000a00 */
[----:B0-----:R-:W-:-:S06]  /*0100*/  IMAD.WIDE R4, R3, 0x4, R4 ;  /* 0x0000000403047825 */ /* 0x001fcc00078e0204 */
[----:B-1----:R-:W2:Y:S01]  /*0110*/  LDG.E R4, desc[UR4][R4.64] ;  /* 0x0000000404047981 */ /* 0x002ea2000c1e1900 */
[----:B------:R-:W-:Y:S01]  /*0120*/  IMAD.MOV.U32 R7, RZ, RZ, 0x3bbb989d ;  /* 0x3bbb989dff077424 */ /* 0x000fe200078e00ff */
[----:B------:R-:W-:Y:S01]  /*0130*/  BSSY.RECONVERGENT B0, `(.L_x_0) ;  /* 0x0000015000007945 */ /* 0x000fe20003800200 */
[----:B------:R-:W-:Y:S02]  /*0140*/  IMAD.MOV.U32 R9, RZ, RZ, 0x437c0000 ;  /* 0x437c0000ff097424 */ /* 0x000fe400078e00ff */
[----:B--2---:R-:W-:-:S04]  /*0150*/  FFMA.SAT R0, R4, -R7, 0.5 ;  /* 0x3f00000004007423 */ /* 0x004fc80000002807 */
[----:B------:R-:W-:-:S04]  /*0160*/  FFMA.RM R0, R0, R9, 12582913 ;  /* 0x4b40000100007423 */ /* 0x000fc80000004009 */
[C---:B------:R-:W-:Y:S01]  /*0170*/  FADD R7, R0.reuse, -12583039 ;  /* 0xcb40007f00077421 */ /* 0x040fe20000000000 */
[----:B------:R-:W-:-:S03]  /*0180*/  SHF.L.U32 R0, R0, 0x17, RZ ;  /* 0x0000001700007819 */ /* 0x000fc600000006ff */
[----:B------:R-:W-:-:S04]  /*0190*/  FFMA R7, R4, -1.4426950216293334961, -R7 ;  /* 0xbfb8aa3b04077823 */ /* 0x000fc80000000807 */
[----:B------:R-:W-:-:S06]  /*01a0*/  FFMA R7, R4, -1.925963033500011079e-08, R7 ;  /* 0xb2a5706004077823 */ /* 0x000fcc0000000007 */
[----:B------:R-:W0:Y:S02]  /*01b0*/  MUFU.EX2 R7, R7 ;  /* 0x0000000700077308 */ /* 0x000e240000000800 */
[----:B0-----:R-:W-:-:S04]  /*01c0*/  FFMA R0, R0, R7, 1 ;  /* 0x3f80000000007423 */ /* 0x001fc80000000007 */
[----:B------:R-:W-:-:S05]  /*01d0*/  VIADD R2, R0, 0x1800000 ;  /* 0x0180000000027836 */ /* 0x000fca0000000000 */
[----:B------:R-:W-:-:S04]  /*01e0*/  LOP3.LUT R2, R2, 0x7f800000, RZ, 0xc0, !PT ;  /* 0x7f80000002027812 */ /* 0x000fc800078ec0ff */
[----:B------:R-:W-:-:S13]  /*01f0*/  ISETP.GT.U32.AND P0, PT, R2, 0x1ffffff, PT ;  /* 0x01ffffff0200780c */ /* 0x000fda0003f04070 */
[----:B------:R-:W-:Y:S05]  /*0200*/  @P0 BRA `(.L_x_1) ;  /* 0x00000000000c0947 */ /* 0x000fea0003800000 */
[----:B------:R-:W-:-:S07]  /*0210*/  MOV R6, 0x230 ;  /* 0x0000023000067802 */ /* 0x000fce0000000f00 */
[----:B------:R-:W-:Y:S05]  /*0220*/  CALL.REL.NOINC `($__internal_0_$__cuda_sm20_rcp_rn_f32_slowpath) ;  /* 0x00000000002c7944 */ /* 0x000fea0003c00000 */
[----:B------:R-:W-:Y:S05]  /*0230*/  BRA `(.L_x_2) ;  /* 0x0000000000107947 */ /* 0x000fea0003800000 */
.L_x_1:
[----:B------:R-:W0:Y:S02]  /*0240*/  MUFU.RCP R5, R0 ;  /* 0x0000000000057308 */ /* 0x000e240000001000 */
[----:B0-----:R-:W-:-:S04]  /*0250*/  FFMA R2, R0, R5, -1 ;  /* 0xbf80000000027423 */ /* 0x001fc80000000005 */
[----:B------:R-:W-:-:S04]  /*0260*/  FADD.FTZ R2, -R2, -RZ ;  /* 0x800000ff02027221 */ /* 0x000fc80000010100 */
[----:B------:R-:W-:-:S07]  /*0270*/  FFMA R5, R5, R2, R5 ;  /* 0x0000000205057223 */ /* 0x000fce0000000005 */
.L_x_2:
[----:B------:R-:W-:Y:S05]  /*0280*/  BSYNC.RECONVERGENT B0 ;  /* 0x0000000000007941 */ /* 0x000fea0003800200 */
.L_x_0:
[----:B------:R-:W0:Y:S01]  /*0290*/  LDC.64 R6, c[0x0][0x388] ;  /* 0x0000e200ff067b82 */ /* 0x000e220000000a00 */
[----:B------:R-:W-:Y:S01]  /*02a0*/  FMUL R5, R4, R5 ;  /* 0x0000000504057220 */ /* 0x000fe20000400000 */
[----:B0-----:R-:W-:-:S05]  /*02b0*/  IMAD.WIDE R2, R3, 0x4, R6 ;  /* 0x0000000403027825 */ /* 0x001fca00078e0206 */
[----:B------:R-:W-:Y:S01]  /*02c0*/  STG.E desc[UR4][R2.64], R5 ;  /* 0x0000000502007986 */ /* 0x000fe2000c101904 */
[----:B------:R-:W-:Y:S05]  /*02d0*/  EXIT ;  /* 0x000000000000794d */ /* 0x000fea0003800000 */
        .weak           $__internal_0_$__cuda_sm20_rcp_rn_f32_slowpath
        .type           $__internal_0_$__cuda_sm20_rcp_rn_f32_slowpath,@function
        .size           $__internal_0_$__cuda_sm20_rcp_rn_f32_slowpath,(.L_x_8 - $__internal_0_$__cuda_sm20_rcp_rn_f32_slowpath)
$__internal_0_$__cuda_sm20_rcp_rn_f32_slowpath:
[----:B------:R-:W-:Y:S01]  /*02e0*/  SHF.L.U32 R2, R0, 0x1, RZ ;  /* 0x0000000100027819 */ /* 0x000fe200000006ff */
[----:B------:R-:W-:Y:S03]  /*02f0*/  BSSY.RECONVERGENT B1, `(.L_x_3) ;  /* 0x0000030000017945 */ /* 0x000fe60003800200 */
[----:B------:R-:W-:-:S04]  /*0300*/  SHF.R.U32.HI R2, RZ, 0x18, R2 ;  /* 0x00000018ff027819 */ /* 0x000fc80000011602 */
[----:B------:R-:W-:-:S13]  /*0310*/  ISETP.NE.U32.AND P0, PT, R2, RZ, PT ;  /* 0x000000ff0200720c */ /* 0x000fda0003f05070 */
[----:B------:R-:W-:Y:S05]  /*0320*/  @P0 BRA `(.L_x_4) ;  /* 0x0000000000280947 */ /* 0x000fea0003800000 */
[----:B------:R-:W-:-:S05]  /*0330*/  IMAD.SHL.U32 R2, R0, 0x2, RZ ;  /* 0x0000000200027824 */ /* 0x000fca00078e00ff */
[----:B------:R-:W-:-:S13]  /*0340*/  ISETP.NE.AND P0, PT, R2, RZ, PT ;  /* 0x000000ff0200720c */ /* 0x000fda0003f05270 */
[----:B------:R-:W-:Y:S01]  /*0350*/  @P0 FFMA R7, R0, 1.84467440737095516160e+19, RZ ;  /* 0x5f80000000070823 */ /* 0x000fe200000000ff */
[----:B------:R-:W-:Y:S08]  /*0360*/  @!P0 MUFU.RCP R5, R0 ;  /* 0x0000000000058308 */ /* 0x000ff00000001000 */
[----:B------:R-:W0:Y:S02]  /*0370*/  @P0 MUFU.RCP R2, R7 ;  /* 0x0000000700020308 */ /* 0x000e240000001000 */
[----:B0-----:R-:W-:-:S04]  /*0380*/  @P0 FFMA R8, R7, R2, -1 ;  /* 0xbf80000007080423 */ /* 0x001fc80000000002 */
[----:B------:R-:W-:-:S04]  /*0390*/  @P0 FADD.FTZ R9, -R8, -RZ ;  /* 0x800000ff08090221 */ /* 0x000fc80000010100 */
[----:B------:R-:W-:-:S04]  /*03a0*/  @P0 FFMA R2, R2, R9, R2 ;  /* 0x0000000902020223 */ /* 0x000fc80000000002 */
[----:B------:R-:W-:Y:S01]  /*03b0*/  @P0 FFMA R5, R2, 1.84467440737095516160e+19, RZ ;  /* 0x5f80000002050823 */ /* 0x000fe200000000ff */
[----:B------:R-:W-:Y:S06]  /*03c0*/  BRA `(.L_x_5) ;  /* 0x0000000000887947 */ /* 0x000fec0003800000 */
.L_x_4:
[----:B------:R-:W-:-:S04]  /*03d0*/  IADD3 R5, PT, PT, R2, -0xfd, RZ ;  /* 0xffffff0302057810 */ /* 0x000fc80007ffe0ff */
[----:B------:R-:W-:-:S13]  /*03e0*/  ISETP.GT.U32.AND P0, PT, R5, 0x1, PT ;  /* 0x000000010500780c */ /* 0x000fda0003f04070 */
[----:B------:R-:W-:Y:S05]  /*03f0*/  @P0 BRA `(.L_x_6) ;  /* 0x0000000000780947 */ /* 0x000fea0003800000 */
[----:B------:R-:W-:Y:S01]  /*0400*/  LOP3.LUT R7, R0, 0x7fffff, RZ, 0xc0, !PT ;  /* 0x007fffff00077812 */ /* 0x000fe200078ec0ff */
[----:B------:R-:W-:-:S03]  /*0410*/  IMAD.MOV.U32 R12, RZ, RZ, 0x3 ;  /* 0x00000003ff0c7424 */ /* 0x000fc600078e00ff */
[----:B------:R-:W-:Y:S02]  /*0420*/  LOP3.LUT R7, R7, 0x3f800000, RZ, 0xfc, !PT ;  /* 0x3f80000007077812 */ /* 0x000fe400078efcff */
[----:B------:R-:W-:Y:S02]  /*0430*/  SHF.L.U32 R11, R12, R5, RZ ;  /* 0x000000050c0b7219 */ /* 0x000fe400000006ff */
[----:B------:R-:W0:Y:S02]  /*0440*/  MUFU.RCP R8, R7 ;  /* 0x0000000700087308 */ /* 0x000e240000001000 */
[----:B0-----:R-:W-:-:S04]  /*0450*/  FFMA R9, R7, R8, -1 ;  /* 0xbf80000007097423 */ /* 0x001fc80000000008 */
[----:B------:R-:W-:-:S04]  /*0460*/  FADD.FTZ R9, -R9, -RZ ;  /* 0x800000ff09097221 */ /* 0x000fc80000010100 */
[CCC-:B------:R-:W-:Y:S01]  /*0470*/  FFMA.RM R10, R8.reuse, R9.reuse, R8.reuse ;  /* 0x00000009080a7223 */ /* 0x1c0fe20000004008 */
[----:B------:R-:W-:-:S04]  /*0480*/  FFMA.RP R9, R8, R9, R8 ;  /* 0x0000000908097223 */ /* 0x000fc80000008008 */
[C---:B------:R-:W-:Y:S02]  /*0490*/  LOP3.LUT R8, R10.reuse, 0x7fffff, RZ, 0xc0, !PT ;  /* 0x007fffff0a087812 */ /* 0x040fe400078ec0ff */
[----:B------:R-:W-:Y:S02]  /*04a0*/  FSETP.NEU.FTZ.AND P0, PT, R10, R9, PT ;  /* 0x000000090a00720b */ /* 0x000fe40003f1d000 */
[----:B------:R-:W-:Y:S02]  /*04b0*/  LOP3.LUT R8, R8, 0x800000, RZ, 0xfc, !PT ;  /* 0x0080000008087812 */ /* 0x000fe400078efcff */
[----:B------:R-:W-:Y:S02]  /*04c0*/  SEL R9, RZ, 0xffffffff, !P0 ;  /* 0xffffffffff097807 */ /* 0x000fe40004000000 */
[----:B------:R-:W-:Y:S02]  /*04d0*/  LOP3.LUT R10, R11, R8, RZ, 0xc0, !PT ;  /* 0x000000080b0a7212 */ /* 0x000fe400078ec0ff */
[----:B------:R-:W-:-:S02]  /*04e0*/  IADD3 R9, PT, PT, -R9, RZ, RZ ;  /* 0x000000ff09097210 */ /* 0x000fc40007ffe1ff */
[-C--:B------:R-:W-:Y:S02]  /*04f0*/  SHF.R.U32.HI R10, RZ, R5.reuse, R10 ;  /* 0x00000005ff0a7219 */ /* 0x080fe4000001160a */
[----:B------:R-:W-:Y:S02]  /*0500*/  LOP3.LUT P1, RZ, R9, R5, R8, 0xf8, !PT ;  /* 0x0000000509ff7212 */ /* 0x000fe4000782f808 */
[C---:B------:R-:W-:Y:S02]  /*0510*/  LOP3.LUT P0, RZ, R10.reuse, 0x1, RZ, 0xc0, !PT ;  /* 0x000000010aff7812 */ /* 0x040fe4000780c0ff */
[----:B------:R-:W-:-:S04]  /*0520*/  LOP3.LUT P2, RZ, R10, 0x2, RZ, 0xc0, !PT ;  /* 0x000000020aff7812 */ /* 0x000fc8000784c0ff */
[----:B------:R-:W-:Y:S02]  /*0530*/  PLOP3.LUT P0, PT, P0, P1, P2, 0xe0, 0x0 ;  /* 0x000000000000781c */ /* 0x000fe40000703c20 */
[----:B------:R-:W-:Y:S02]  /*0540*/  LOP3.LUT P1, RZ, R0, 0x7fffff, RZ, 0xc0, !PT ;  /* 0x007fffff00ff7812 */ /* 0x000fe4000782c0ff */
[----:B------:R-:W-:-:S05]  /*0550*/  SEL R5, RZ, 0x1, !P0 ;  /* 0x00000001ff057807 */ /* 0x000fca0004000000 */
[----:B------:R-:W-:-:S05]  /*0560*/  IMAD.MOV R5, RZ, RZ, -R5 ;  /* 0x000000ffff057224 */ /* 0x000fca00078e0a05 */
[----:B------:R-:W-:Y:S02]  /*0570*/  ISETP.GE.AND P0, PT, R5, RZ, PT ;  /* 0x000000ff0500720c */ /* 0x000fe40003f06270 */
[----:B------:R-:W-:-:S04]  /*0580*/  IADD3 R5, PT, PT, R2, -0xfc, RZ ;  /* 0xffffff0402057810 */ /* 0x000fc80007ffe0ff */
[----:B------:R-:W-:-:S07]  /*0590*/  SHF.R.U32.HI R5, RZ, R5, R8 ;  /* 0x00000005ff057219 */ /* 0x000fce0000011608 */
[----:B------:R-:W-:-:S05]  /*05a0*/  @!P0 VIADD R5, R5, 0x1 ;  /* 0x0000000105058836 */ /* 0x000fca0000000000 */
[----:B------:R-:W-:-:S04]  /*05b0*/  @!P1 SHF.L.U32 R5, R5, 0x1, RZ ;  /* 0x0000000105059819 */ /* 0x000fc800000006ff */
[----:B------:R-:W-:Y:S01]  /*05c0*/  LOP3.LUT R5, R5, 0x80000000, R0, 0xf8, !PT ;  /* 0x8000000005057812 */ /* 0x000fe200078ef800 */
[----:B------:R-:W-:Y:S06]  /*05d0*/  BRA `(.L_x_5) ;  /* 0x0000000000047947 */ /* 0x000fec0003800000 */
.L_x_6:
[----:B------:R0:W1:Y:S02]  /*05e0*/  MUFU.RCP R5, R0 ;  /* 0x0000000000057308 */ /* 0x0000640000001000 */
.L_x_5:
[----:B------:R-:W-:Y:S05]  /*05f0*/  BSYNC.RECONVERGENT B1 ;  /* 0x0000000000017941 */ /* 0x000fea0003800200 */
.L_x_3:
[----:B------:R-:W-:-:S04]  /*0600*/  IMAD.MOV.U32 R7, RZ, RZ, 0x0 ;  /* 0x00000000ff077424 */ /* 0x000fc800078e00ff */
[----:B01----:R-:W-:Y:S05]  /*0610*/  RET.REL.NODEC R6 `(elementwise_multiply_sigmoid) ;  /* 0xfffffff806787950 */ /* 0x003fea0003c3ffff */
.L_x_7:
[----:B------:R-:W-:-:S00]  /*0620*/  BRA `(.L_x_7) ;  /* 0xfffffffc00fc7947 */ /* 0x000fc0000383ffff */
[----:B------:R-:W-:-:S00]  /*0630*/  NOP ;  /* 0x0000000000007918 */ /* 0x000fc00000000000 */
        /* <DEDUP_REMOVED lines=12> */
.L_x_8:


//--------------------- .nv.shared.reserved.0     --------------------------
	.section	.nv.shared.reserved.0,"aw",@nobits
	.weak		__nv_reservedSMEM_offset_0_alias
	.size		__nv_reservedSMEM_offset_0_alias, 0, 64
	.other		__nv_reservedSMEM_offset_0_alias,@"STO_CUDA_RESERVED_SHARED STV_DEFAULT"
__nv_reservedSMEM_offset_0_alias:
	.zero		0
	.zero		64


//--------------------- .nv.constant0.elementwise_multiply_sigmoid --------------------------
	.section	.nv.constant0.elementwise_multiply_sigmoid,"a",@progbits
	.sectionflags	@""
	.align	4
.nv.constant0.elementwise_multiply_sigmoid:
	.zero		920


//--------------------- SYMBOLS --------------------------

	.type		.nv.reservedSmem.offset0,@object
	.size		.nv.reservedSmem.offset0,0x4
